	.headerflags	@"EF_CUDA_TEXMODE_UNIFIED EF_CUDA_64BIT_ADDRESS EF_CUDA_ACCELERATORS EF_CUDA_SM90 EF_CUDA_VIRTUAL_SM(EF_CUDA_SM90)"
	.elftype	@"ET_EXEC"


//--------------------- .nv.info                  --------------------------
	.section	.nv.info,"",@"SHT_CUDA_INFO"
	.align	4


	//----- nvinfo : EIATTR_REGCOUNT
	.align		4
        /*0000*/ 	.byte	0x04, 0x2f
        /*0002*/ 	.short	(.L_3 - .L_2)
	.align		4
.L_2:
        /*0004*/ 	.word	index@(triton_poi_fused__native_batch_norm_legit_no_training_relu_51)
        /*0008*/ 	.word	0x0000001a


	//----- nvinfo : EIATTR_MIN_STACK_SIZE
	.align		4
.L_3:
        /*000c*/ 	.byte	0x04, 0x12
        /*000e*/ 	.short	(.L_5 - .L_4)
	.align		4
.L_4:
        /*0010*/ 	.word	index@(triton_poi_fused__native_batch_norm_legit_no_training_relu_51)
        /*0014*/ 	.word	0x00000000


	//----- nvinfo : EIATTR_FRAME_SIZE
	.align		4
.L_5:
        /*0018*/ 	.byte	0x04, 0x11
        /*001a*/ 	.short	(.L_7 - .L_6)
	.align		4
.L_6:
        /*001c*/ 	.word	index@(triton_poi_fused__native_batch_norm_legit_no_training_relu_51)
        /*0020*/ 	.word	0x00000000


	//----- nvinfo : EIATTR_MIN_STACK_SIZE
	.align		4
.L_7:
        /*0024*/ 	.byte	0x04, 0x12
        /*0026*/ 	.short	(.L_9 - .L_8)
	.align		4
.L_8:
        /*0028*/ 	.word	index@(triton_poi_fused__native_batch_norm_legit_no_training_relu_51)
        /*002c*/ 	.word	0x00000000
.L_9:


//--------------------- .nv.info.triton_poi_fused__native_batch_norm_legit_no_training_relu_51 --------------------------
	.section	.nv.info.triton_poi_fused__native_batch_norm_legit_no_training_relu_51,"",@"SHT_CUDA_INFO"
	.sectionflags	@""
	.align	4


	//----- nvinfo : EIATTR_CUDA_API_VERSION
	.align		4
        /*0000*/ 	.byte	0x04, 0x37
        /*0002*/ 	.short	(.L_11 - .L_10)
.L_10:
        /*0004*/ 	.word	0x0000007c


	//----- nvinfo : EIATTR_KPARAM_INFO
	.align		4
.L_11:
        /*0008*/ 	.byte	0x04, 0x17
        /*000a*/ 	.short	(.L_13 - .L_12)
.L_12:
        /*000c*/ 	.word	0x00000000
        /*0010*/ 	.short	0x0007
        /*0012*/ 	.short	0x0034
        /*0014*/ 	.byte	0x00, 0xf0, 0x11, 0x00


	//----- nvinfo : EIATTR_KPARAM_INFO
	.align		4
.L_13:
        /*0018*/ 	.byte	0x04, 0x17
        /*001a*/ 	.short	(.L_15 - .L_14)
.L_14:
        /*001c*/ 	.word	0x00000000
        /*0020*/ 	.short	0x0006
        /*0022*/ 	.short	0x0030
        /*0024*/ 	.byte	0x00, 0xf0, 0x11, 0x00


	//----- nvinfo : EIATTR_KPARAM_INFO
	.align		4
.L_15:
        /*0028*/ 	.byte	0x04, 0x17
        /*002a*/ 	.short	(.L_17 - .L_16)
.L_16:
        /*002c*/ 	.word	0x00000000
        /*0030*/ 	.short	0x0005
        /*0032*/ 	.short	0x0028
        /*0034*/ 	.byte	0x00, 0xf4, 0x21, 0x00


	//----- nvinfo : EIATTR_KPARAM_INFO
	.align		4
.L_17:
        /*0038*/ 	.byte	0x04, 0x17
        /*003a*/ 	.short	(.L_19 - .L_18)
.L_18:
        /*003c*/ 	.word	0x00000000
        /*0040*/ 	.short	0x0004
        /*0042*/ 	.short	0x0020
        /*0044*/ 	.byte	0x00, 0xf4, 0x21, 0x00


	//----- nvinfo : EIATTR_KPARAM_INFO
	.align		4
.L_19:
        /*0048*/ 	.byte	0x04, 0x17
        /*004a*/ 	.short	(.L_21 - .L_20)
.L_20:
        /*004c*/ 	.word	0x00000000
        /*0050*/ 	.short	0x0003
        /*0052*/ 	.short	0x0018
        /*0054*/ 	.byte	0x00, 0xf4, 0x21, 0x00


	//----- nvinfo : EIATTR_KPARAM_INFO
	.align		4
.L_21:
        /*0058*/ 	.byte	0x04, 0x17
        /*005a*/ 	.short	(.L_23 - .L_22)
.L_22:
        /*005c*/ 	.word	0x00000000
        /*0060*/ 	.short	0x0002
        /*0062*/ 	.short	0x0010
        /*0064*/ 	.byte	0x00, 0xf4, 0x21, 0x00


	//----- nvinfo : EIATTR_KPARAM_INFO
	.align		4
.L_23:
        /*0068*/ 	.byte	0x04, 0x17
        /*006a*/ 	.short	(.L_25 - .L_24)
.L_24:
        /*006c*/ 	.word	0x00000000
        /*0070*/ 	.short	0x0001
        /*0072*/ 	.short	0x0008
        /*0074*/ 	.byte	0x00, 0xf4, 0x21, 0x00


	//----- nvinfo : EIATTR_KPARAM_INFO
	.align		4
.L_25:
        /*0078*/ 	.byte	0x04, 0x17
        /*007a*/ 	.short	(.L_27 - .L_26)
.L_26:
        /*007c*/ 	.word	0x00000000
        /*0080*/ 	.short	0x0000
        /*0082*/ 	.short	0x0000
        /*0084*/ 	.byte	0x00, 0xf4, 0x21, 0x00


	//----- nvinfo : EIATTR_SPARSE_MMA_MASK
	.align		4
.L_27:
        /*0088*/ 	.byte	0x03, 0x50
        /*008a*/ 	.short	0x0000


	//----- nvinfo : EIATTR_MAXREG_COUNT
	.align		4
        /*008c*/ 	.byte	0x03, 0x1b
        /*008e*/ 	.short	0x00ff


	//----- nvinfo : EIATTR_EXIT_INSTR_OFFSETS
	.align		4
        /*0090*/ 	.byte	0x04, 0x1c
        /*0092*/ 	.short	(.L_29 - .L_28)


	//   ....[0]....
.L_28:
        /*0094*/ 	.word	0x000005e0


	//   ....[1]....
        /*0098*/ 	.word	0x00000680


	//----- nvinfo : EIATTR_REQNTID
	.align		4
.L_29:
        /*009c*/ 	.byte	0x04, 0x10
        /*009e*/ 	.short	(.L_31 - .L_30)
.L_30:
        /*00a0*/ 	.word	0x00000080
        /*00a4*/ 	.word	0x00000001
        /*00a8*/ 	.word	0x00000001


	//----- nvinfo : EIATTR_CBANK_PARAM_SIZE
	.align		4
.L_31:
        /*00ac*/ 	.byte	0x03, 0x19
        /*00ae*/ 	.short	0x0038


	//----- nvinfo : EIATTR_PARAM_CBANK
	.align		4
        /*00b0*/ 	.byte	0x04, 0x0a
        /*00b2*/ 	.short	(.L_33 - .L_32)
	.align		4
.L_32:
        /*00b4*/ 	.word	index@(.nv.constant0.triton_poi_fused__native_batch_norm_legit_no_training_relu_51)
        /*00b8*/ 	.short	0x0210
        /*00ba*/ 	.short	0x0038


	//----- nvinfo : EIATTR_SW_WAR
	.align		4
.L_33:
        /*00bc*/ 	.byte	0x04, 0x36
        /*00be*/ 	.short	(.L_35 - .L_34)
.L_34:
        /*00c0*/ 	.word	0x00000008
.L_35:


//--------------------- .nv.callgraph             --------------------------
	.section	.nv.callgraph,"",@"SHT_CUDA_CALLGRAPH"
	.align	4
	.sectionentsize	8
	.align		4
        /*0000*/ 	.word	0x00000000
	.align		4
        /*0004*/ 	.word	0xffffffff
	.align		4
        /*0008*/ 	.word	0x00000000
	.align		4
        /*000c*/ 	.word	0xfffffffe
	.align		4
        /*0010*/ 	.word	0x00000000
	.align		4
        /*0014*/ 	.word	0xfffffffd
	.align		4
        /*0018*/ 	.word	0x00000000
	.align		4
        /*001c*/ 	.word	0xfffffffc


//--------------------- .nv.constant4             --------------------------
	.section	.nv.constant4,"a",@progbits
	.align	8
	.align		8
.nv.constant4:
        /*0000*/ 	.dword	_$_str
	.align		8
        /*0008*/ 	.dword	_$_str_$_2


//--------------------- .text.triton_poi_fused__native_batch_norm_legit_no_training_relu_51 --------------------------
	.section	.text.triton_poi_fused__native_batch_norm_legit_no_training_relu_51,"ax",@progbits
	.sectionflags	@"SHF_BARRIERS=1"
	.align	128
        .global         triton_poi_fused__native_batch_norm_legit_no_training_relu_51
        .type           triton_poi_fused__native_batch_norm_legit_no_training_relu_51,@function
        .size           triton_poi_fused__native_batch_norm_legit_no_training_relu_51,(.L_x_1 - triton_poi_fused__native_batch_norm_legit_no_training_relu_51)
        .other          triton_poi_fused__native_batch_norm_legit_no_training_relu_51,@"STO_CUDA_ENTRY STV_DEFAULT"
triton_poi_fused__native_batch_norm_legit_no_training_relu_51:
.text.triton_poi_fused__native_batch_norm_legit_no_training_relu_51:
[----:B------:R-:W0:Y:S01]  /*0000*/  LDC R1, c[0x0][0x28] ;  /* 0x00000a00ff017b82 */ /* 0x000e220000000800 */
[----:B------:R-:W1:Y:S07]  /*0010*/  S2R R10, SR_TID.X ;  /* 0x00000000000a7919 */ /* 0x000e6e0000002100 */
[----:B------:R-:W2:Y:S01]  /*0020*/  LDC.64 R2, c[0x0][0x220] ;  /* 0x00008800ff027b82 */ /* 0x000ea20000000a00 */
[----:B------:R-:W-:Y:S01]  /*0030*/  ULDC.64 UR6, c[0x0][0x208] ;  /* 0x0000820000067ab9 */ /* 0x000fe20000000a00 */
[----:B------:R-:W3:Y:S01]  /*0040*/  S2R R0, SR_CTAID.Y ;  /* 0x0000000000007919 */ /* 0x000ee20000002600 */
[----:B------:R-:W4:Y:S05]  /*0050*/  S2R R8, SR_CTAID.X ;  /* 0x0000000000087919 */ /* 0x000f2a0000002500 */
[----:B------:R-:W5:Y:S08]  /*0060*/  LDC.64 R14, c[0x0][0x210] ;  /* 0x00008400ff0e7b82 */ /* 0x000f700000000a00 */
[----:B------:R-:W4:Y:S08]  /*0070*/  LDC.64 R18, c[0x0][0x218] ;  /* 0x00008600ff127b82 */ /* 0x000f300000000a00 */
[----:B------:R-:W5:Y:S01]  /*0080*/  LDC.64 R16, c[0x0][0x230] ;  /* 0x00008c00ff107b82 */ /* 0x000f620000000a00 */
[----:B-1----:R-:W-:-:S07]  /*0090*/  IMAD.SHL.U32 R9, R10, 0x2, RZ ;  /* 0x000000020a097824 */ /* 0x002fce00078e00ff */
[----:B------:R-:W1:Y:S01]  /*00a0*/  LDC.64 R12, c[0x0][0x228] ;  /* 0x00008a00ff0c7b82 */ /* 0x000e620000000a00 */
[----:B------:R-:W-:-:S04]  /*00b0*/  LOP3.LUT R9, R9, 0xfe, RZ, 0xc0, !PT ;  /* 0x000000fe09097812 */ /* 0x000fc800078ec0ff */
[----:B---3--:R-:W-:-:S04]  /*00c0*/  PRMT R4, R9, 0x6540, R0 ;  /* 0x0000654009047816 */ /* 0x008fc80000000000 */
[C---:B------:R-:W-:Y:S01]  /*00d0*/  ISETP.GE.AND P2, PT, R4.reuse, 0x300, PT ;  /* 0x000003000400780c */ /* 0x040fe20003f46270 */
[----:B------:R-:W-:-:S05]  /*00e0*/  IMAD.HI R5, R4, 0x2aaaaaab, RZ ;  /* 0x2aaaaaab04057827 */ /* 0x000fca00078e02ff */
[----:B------:R-:W-:-:S04]  /*00f0*/  SHF.R.U32.HI R6, RZ, 0x1f, R5 ;  /* 0x0000001fff067819 */ /* 0x000fc80000011605 */
[----:B------:R-:W-:Y:S02]  /*0100*/  LEA.HI.SX32 R5, R5, R6, 0x1b ;  /* 0x0000000605057211 */ /* 0x000fe400078fdaff */
[----:B------:R-:W-:-:S03]  /*0110*/  CS2R R6, SRZ ;  /* 0x0000000000067805 */ /* 0x000fc6000001ff00 */
[----:B------:R-:W-:-:S04]  /*0120*/  IMAD R11, R5, -0xc0, R4 ;  /* 0xffffff40050b7824 */ /* 0x000fc800078e0204 */
[----:B--2---:R-:W-:-:S05]  /*0130*/  IMAD.WIDE R2, R11, 0x4, R2 ;  /* 0x000000040b027825 */ /* 0x004fca00078e0202 */
[----:B------:R2:W3:Y:S01]  /*0140*/  @!P2 LDG.E.EL.64 R6, desc[UR6][R2.64] ;  /* 0x000000060206a981 */ /* 0x0004e2000c2e1b00 */
[C---:B----4-:R-:W-:Y:S01]  /*0150*/  ISETP.GE.AND P0, PT, R8.reuse, 0x4, PT ;  /* 0x000000040800780c */ /* 0x050fe20003f06270 */
[----:B------:R-:W-:Y:S02]  /*0160*/  IMAD R20, R8, 0xc0, R11 ;  /* 0x000000c008147824 */ /* 0x000fe400078e020b */
[----:B0----5:R-:W-:Y:S01]  /*0170*/  IMAD.WIDE R22, R11, 0x4, R16 ;  /* 0x000000040b167825 */ /* 0x021fe200078e0210 */
[----:B------:R-:W-:-:S03]  /*0180*/  ISETP.LT.AND P1, PT, R4, 0x300, !P0 ;  /* 0x000003000400780c */ /* 0x000fc60004721270 */
[----:B------:R-:W-:Y:S01]  /*0190*/  IMAD R5, R5, 0x300, R20 ;  /* 0x0000030005057824 */ /* 0x000fe200078e0214 */
[----:B--2---:R-:W-:Y:S01]  /*01a0*/  CS2R R2, SRZ ;  /* 0x0000000000027805 */ /* 0x004fe2000001ff00 */
[----:B------:R-:W-:-:S04]  /*01b0*/  IMAD.WIDE R20, R11, 0x4, R18 ;  /* 0x000000040b147825 */ /* 0x000fc800078e0212 */
[----:B------:R-:W-:Y:S01]  /*01c0*/  IMAD.WIDE R14, R5, 0x4, R14 ;  /* 0x00000004050e7825 */ /* 0x000fe200078e020e */
[----:B------:R-:W-:Y:S02]  /*01d0*/  CS2R R4, SRZ ;  /* 0x0000000000047805 */ /* 0x000fe4000001ff00 */
[----:B------:R-:W-:Y:S01]  /*01e0*/  CS2R R16, SRZ ;  /* 0x0000000000107805 */ /* 0x000fe2000001ff00 */
[----:B-1----:R-:W-:Y:S01]  /*01f0*/  IMAD.WIDE R12, R11, 0x4, R12 ;  /* 0x000000040b0c7825 */ /* 0x002fe200078e020c */
[----:B------:R-:W2:Y:S01]  /*0200*/  @P1 LDG.E.EL.64 R2, desc[UR6][R14.64] ;  /* 0x000000060e021981 */ /* 0x000ea2000c2e1b00 */
[----:B------:R-:W-:-:S03]  /*0210*/  CS2R R18, SRZ ;  /* 0x0000000000127805 */ /* 0x000fc6000001ff00 */
[----:B------:R-:W2:Y:S04]  /*0220*/  @!P2 LDG.E.EL.64 R4, desc[UR6][R20.64] ;  /* 0x000000061404a981 */ /* 0x000ea8000c2e1b00 */
[----:B------:R0:W4:Y:S04]  /*0230*/  @!P2 LDG.E.EL.64 R16, desc[UR6][R12.64] ;  /* 0x000000060c10a981 */ /* 0x000128000c2e1b00 */
[----:B------:R-:W4:Y:S01]  /*0240*/  @!P2 LDG.E.EL.64 R18, desc[UR6][R22.64] ;  /* 0x000000061612a981 */ /* 0x000f22000c2e1b00 */
[----:B------:R-:W1:Y:S01]  /*0250*/  S2UR UR5, SR_CgaCtaId ;  /* 0x00000000000579c3 */ /* 0x000e620000008800 */
[----:B------:R-:W-:Y:S01]  /*0260*/  UMOV UR4, 0x400 ;  /* 0x0000040000047882 */ /* 0x000fe20000000000 */
[----:B0-----:R-:W-:Y:S01]  /*0270*/  IMAD.MOV.U32 R13, RZ, RZ, 0x3e800000 ;  /* 0x3e800000ff0d7424 */ /* 0x001fe200078e00ff */
[----:B-1----:R-:W-:-:S06]  /*0280*/  UPRMT UR4, UR5, 0x654, UR4 ;  /* 0x0000065405047896 */ /* 0x002fcc0008000004 */
[----:B------:R-:W-:Y:S01]  /*0290*/  LEA R12, R9, UR4, 0x3 ;  /* 0x00000004090c7c11 */ /* 0x000fe2000f8e18ff */
[----:B---3--:R-:W-:Y:S01]  /*02a0*/  FADD R6, R6, 0.0010000000474974513054 ;  /* 0x3a83126f06067421 */ /* 0x008fe20000000000 */
[----:B------:R-:W-:-:S03]  /*02b0*/  FADD R7, R7, 0.0010000000474974513054 ;  /* 0x3a83126f07077421 */ /* 0x000fc60000000000 */
[----:B------:R-:W0:Y:S08]  /*02c0*/  MUFU.SQRT R11, R6 ;  /* 0x00000006000b7308 */ /* 0x000e300000002000 */
[----:B------:R-:W1:Y:S01]  /*02d0*/  MUFU.SQRT R14, R7 ;  /* 0x00000007000e7308 */ /* 0x000e620000002000 */
[C---:B0-----:R-:W-:Y:S02]  /*02e0*/  FSETP.GT.AND P1, PT, R11.reuse, 8.50705917302346158658e+37, PT ;  /* 0x7e8000000b00780b */ /* 0x041fe40003f24000 */
[----:B------:R-:W-:-:S02]  /*02f0*/  FSETP.GEU.AND P3, PT, R11, 1.175494350822287508e-38, PT ;  /* 0x008000000b00780b */ /* 0x000fc40003f6e000 */
[----:B------:R-:W-:Y:S01]  /*0300*/  FSEL R6, R13, 1, P1 ;  /* 0x3f8000000d067808 */ /* 0x000fe20000800000 */
[----:B--2---:R-:W-:Y:S01]  /*0310*/  FADD R2, -R4, R2 ;  /* 0x0000000204027221 */ /* 0x004fe20000000100 */
[----:B------:R-:W-:Y:S01]  /*0320*/  FADD R3, -R5, R3 ;  /* 0x0000000305037221 */ /* 0x000fe20000000100 */
[----:B------:R-:W-:Y:S02]  /*0330*/  LOP3.LUT R5, R10, 0x7f, RZ, 0xc0, !PT ;  /* 0x0000007f0a057812 */ /* 0x000fe400078ec0ff */
[C---:B-1----:R-:W-:Y:S02]  /*0340*/  FSETP.GT.AND P2, PT, R14.reuse, 8.50705917302346158658e+37, PT ;  /* 0x7e8000000e00780b */ /* 0x042fe40003f44000 */
[----:B------:R-:W-:Y:S02]  /*0350*/  FSETP.GEU.AND P4, PT, R14, 1.175494350822287508e-38, PT ;  /* 0x008000000e00780b */ /* 0x000fe40003f8e000 */
[----:B------:R-:W-:Y:S01]  /*0360*/  @P1 FMUL R11, R11, 0.25 ;  /* 0x3e8000000b0b1820 */ /* 0x000fe20000400000 */
[----:B------:R-:W-:Y:S01]  /*0370*/  FSEL R13, R13, 1, P2 ;  /* 0x3f8000000d0d7808 */ /* 0x000fe20001000000 */
[----:B------:R-:W-:-:S02]  /*0380*/  @!P3 FMUL R6, R6, 16777216 ;  /* 0x4b8000000606b820 */ /* 0x000fc40000400000 */
[----:B------:R-:W-:-:S05]  /*0390*/  @!P3 FMUL R11, R11, 16777216 ;  /* 0x4b8000000b0bb820 */ /* 0x000fca0000400000 */
[----:B------:R-:W-:Y:S01]  /*03a0*/  @P2 FMUL R14, R14, 0.25 ;  /* 0x3e8000000e0e2820 */ /* 0x000fe20000400000 */
[----:B------:R-:W0:Y:S01]  /*03b0*/  MUFU.RCP R11, R11 ;  /* 0x0000000b000b7308 */ /* 0x000e220000001000 */
[----:B------:R-:W-:Y:S02]  /*03c0*/  @!P4 FMUL R13, R13, 16777216 ;  /* 0x4b8000000d0dc820 */ /* 0x000fe40000400000 */
[----:B------:R-:W-:-:S06]  /*03d0*/  @!P4 FMUL R14, R14, 16777216 ;  /* 0x4b8000000e0ec820 */ /* 0x000fcc0000400000 */
[----:B------:R-:W1:Y:S01]  /*03e0*/  MUFU.RCP R14, R14 ;  /* 0x0000000e000e7308 */ /* 0x000e620000001000 */
[----:B0-----:R-:W-:-:S04]  /*03f0*/  FMUL R7, R11, R6 ;  /* 0x000000060b077220 */ /* 0x001fc80000400000 */
[----:B------:R-:W-:-:S04]  /*0400*/  FMUL R7, R2, R7 ;  /* 0x0000000702077220 */ /* 0x000fc80000400000 */
[----:B----4-:R-:W-:Y:S01]  /*0410*/  FFMA R7, R7, R16, R18 ;  /* 0x0000001007077223 */ /* 0x010fe20000000012 */
[----:B-1----:R-:W-:Y:S01]  /*0420*/  FMUL R4, R14, R13 ;  /* 0x0000000d0e047220 */ /* 0x002fe20000400000 */
[----:B------:R-:W-:-:S03]  /*0430*/  LEA R13, R5, UR4, 0x3 ;  /* 0x00000004050d7c11 */ /* 0x000fc6000f8e18ff */
[----:B------:R-:W-:Y:S01]  /*0440*/  FMUL R4, R3, R4 ;  /* 0x0000000403047220 */ /* 0x000fe20000400000 */
[C---:B------:R-:W-:Y:S01]  /*0450*/  FSETP.GEU.AND P1, PT, R7.reuse, RZ, PT ;  /* 0x000000ff0700720b */ /* 0x040fe20003f2e000 */
[----:B------:R-:W0:Y:S02]  /*0460*/  LDC.64 R2, c[0x0][0x238] ;  /* 0x00008e00ff027b82 */ /* 0x000e240000000a00 */
[----:B------:R-:W-:Y:S01]  /*0470*/  FFMA R4, R4, R17, R19 ;  /* 0x0000001104047223 */ /* 0x000fe20000000013 */
[----:B------:R-:W-:-:S04]  /*0480*/  FSEL R10, R7, RZ, P1 ;  /* 0x000000ff070a7208 */ /* 0x000fc80000800000 */
[C---:B------:R-:W-:Y:S01]  /*0490*/  FSETP.GEU.AND P2, PT, R4.reuse, RZ, PT ;  /* 0x000000ff0400720b */ /* 0x040fe20003f4e000 */
[----:B------:R1:W-:Y:S03]  /*04a0*/  STS [R12], R10 ;  /* 0x0000000a0c007388 */ /* 0x0003e60000000800 */
[----:B------:R-:W-:Y:S02]  /*04b0*/  FSEL R11, R4, RZ, P2 ;  /* 0x000000ff040b7208 */ /* 0x000fe40001000000 */
[----:B------:R-:W-:Y:S02]  /*04c0*/  PRMT R4, R5, 0x6540, R0 ;  /* 0x0000654005047816 */ /* 0x000fe40000000000 */
[----:B------:R-:W-:Y:S01]  /*04d0*/  SHF.L.U32 R0, R0, 0x8, RZ ;  /* 0x0000000800007819 */ /* 0x000fe200000006ff */
[----:B------:R-:W-:Y:S01]  /*04e0*/  STS [R12+0x8], R11 ;  /* 0x0000080b0c007388 */ /* 0x000fe20000000800 */
[----:B------:R-:W-:Y:S01]  /*04f0*/  BAR.SYNC.DEFER_BLOCKING 0x0 ;  /* 0x0000000000007b1d */ /* 0x000fe20000010000 */
[C---:B------:R-:W-:Y:S01]  /*0500*/  IMAD.HI R6, R4.reuse, 0x2aaaaaab, RZ ;  /* 0x2aaaaaab04067827 */ /* 0x040fe200078e02ff */
[----:B------:R-:W-:-:S04]  /*0510*/  ISETP.LT.AND P1, PT, R4, 0x300, !P0 ;  /* 0x000003000400780c */ /* 0x000fc80004721270 */
[----:B------:R-:W-:-:S04]  /*0520*/  SHF.R.U32.HI R7, RZ, 0x1f, R6 ;  /* 0x0000001fff077819 */ /* 0x000fc80000011606 */
[----:B------:R-:W-:Y:S02]  /*0530*/  LEA.HI.SX32 R7, R6, R7, 0x1b ;  /* 0x0000000706077211 */ /* 0x000fe400078fdaff */
[----:B------:R-:W-:Y:S02]  /*0540*/  LOP3.LUT R6, R0, 0x80, R5, 0xfe, !PT ;  /* 0x0000008000067812 */ /* 0x000fe400078efe05 */
[----:B------:R-:W-:Y:S01]  /*0550*/  LOP3.LUT R0, R5, 0x80, RZ, 0xfc, !PT ;  /* 0x0000008005007812 */ /* 0x000fe200078efcff */
[----:B------:R-:W-:Y:S01]  /*0560*/  IMAD R9, R7, -0xc0, R4 ;  /* 0xffffff4007097824 */ /* 0x000fe200078e0204 */
[----:B------:R-:W-:-:S03]  /*0570*/  ISETP.LT.AND P0, PT, R6, 0x300, !P0 ;  /* 0x000003000600780c */ /* 0x000fc60004701270 */
[----:B-1----:R-:W-:Y:S01]  /*0580*/  IMAD R10, R9, 0x4, R8 ;  /* 0x00000004090a7824 */ /* 0x002fe200078e0208 */
[----:B------:R-:W-:Y:S01]  /*0590*/  LEA R9, R0, UR4, 0x3 ;  /* 0x0000000400097c11 */ /* 0x000fe2000f8e18ff */
[----:B------:R-:W1:Y:S03]  /*05a0*/  LDS R13, [R13] ;  /* 0x000000000d0d7984 */ /* 0x000e660000000800 */
[----:B------:R-:W-:-:S05]  /*05b0*/  LEA R7, R7, R10, 0xd ;  /* 0x0000000a07077211 */ /* 0x000fca00078e68ff */
[----:B0-----:R-:W-:-:S05]  /*05c0*/  IMAD.WIDE R4, R7, 0x4, R2 ;  /* 0x0000000407047825 */ /* 0x001fca00078e0202 */
[----:B-1----:R0:W-:Y:S02]  /*05d0*/  @P1 STG.E desc[UR6][R4.64], R13 ;  /* 0x0000000d04001986 */ /* 0x0021e4000c101906 */
[----:B0-----:R-:W-:Y:S05]  /*05e0*/  @!P0 EXIT ;  /* 0x000000000000894d */ /* 0x001fea0003800000 */
[----:B------:R-:W1:Y:S01]  /*05f0*/  LDS R9, [R9] ;  /* 0x0000000009097984 */ /* 0x000e620000000800 */
[----:B------:R-:W-:-:S05]  /*0600*/  IMAD.HI R0, R6, 0x2aaaaaab, RZ ;  /* 0x2aaaaaab06007827 */ /* 0x000fca00078e02ff */
[----:B0-----:R-:W-:-:S04]  /*0610*/  SHF.R.U32.HI R5, RZ, 0x1f, R0 ;  /* 0x0000001fff057819 */ /* 0x001fc80000011600 */
[----:B------:R-:W-:-:S05]  /*0620*/  LEA.HI.SX32 R5, R0, R5, 0x1b ;  /* 0x0000000500057211 */ /* 0x000fca00078fdaff */
[----:B------:R-:W-:-:S04]  /*0630*/  IMAD R7, R5, -0xc0, R6 ;  /* 0xffffff4005077824 */ /* 0x000fc800078e0206 */
[----:B------:R-:W-:-:S05]  /*0640*/  IMAD R8, R7, 0x4, R8 ;  /* 0x0000000407087824 */ /* 0x000fca00078e0208 */
[----:B------:R-:W-:-:S05]  /*0650*/  LEA R5, R5, R8, 0xd ;  /* 0x0000000805057211 */ /* 0x000fca00078e68ff */
[----:B------:R-:W-:-:S05]  /*0660*/  IMAD.WIDE R2, R5, 0x4, R2 ;  /* 0x0000000405027825 */ /* 0x000fca00078e0202 */
[----:B-1----:R-:W-:Y:S01]  /*0670*/  STG.E desc[UR6][R2.64], R9 ;  /* 0x0000000902007986 */ /* 0x002fe2000c101906 */
[----:B------:R-:W-:Y:S05]  /*0680*/  EXIT ;  /* 0x000000000000794d */ /* 0x000fea0003800000 */
.L_x_0:
[----:B------:R-:W-:-:S00]  /*0690*/  BRA `(.L_x_0) ;  /* 0xfffffffc00fc7947 */ /* 0x000fc0000383ffff */
[----:B------:R-:W-:-:S00]  /*06a0*/  NOP ;  /* 0x0000000000007918 */ /* 0x000fc00000000000 */
        /* <DEDUP_REMOVED lines=13> */
.L_x_1:


//--------------------- .nv.global.init           --------------------------
	.section	.nv.global.init,"aw",@progbits
.nv.global.init:
	.type		_$_str,@object
	.size		_$_str,(_$_str_$_2 - _$_str)
_$_str:
        /*0000*/ 	.byte	0x5f, 0x5f, 0x43, 0x55, 0x44, 0x41, 0x5f, 0x46, 0x54, 0x5a, 0x00
	.type		_$_str_$_2,@object
	.size		_$_str_$_2,(.L_1 - _$_str_$_2)
_$_str_$_2:
        /*000b*/ 	.byte	0x5f, 0x5f, 0x43, 0x55, 0x44, 0x41, 0x5f, 0x50, 0x52, 0x45, 0x43, 0x5f, 0x53, 0x51, 0x52, 0x54
        /*001b*/ 	.byte	0x00
.L_1:


//--------------------- .nv.shared.triton_poi_fused__native_batch_norm_legit_no_training_relu_51 --------------------------
	.section	.nv.shared.triton_poi_fused__native_batch_norm_legit_no_training_relu_51,"aw",@nobits
	.sectionflags	@""
	.align	16
	.zero		1024


//--------------------- .nv.constant0.triton_poi_fused__native_batch_norm_legit_no_training_relu_51 --------------------------
	.section	.nv.constant0.triton_poi_fused__native_batch_norm_legit_no_training_relu_51,"a",@progbits
	.sectionflags	@""
	.align	4
.nv.constant0.triton_poi_fused__native_batch_norm_legit_no_training_relu_51:
	.zero		584
